//
// Generated by NVIDIA NVVM Compiler
//
// Compiler Build ID: CL-36424714
// Cuda compilation tools, release 13.0, V13.0.88
// Based on NVVM 20.0.0
//

.version 9.0
.target sm_100
.address_size 64

	// .globl	transMatrixCalc
// _ZZ15transMatrixCalcE2as has been demoted
// _ZZ15transMatrixCalcE2bs has been demoted
// _ZZ15transMatrixCalcE2es has been demoted

.visible .entry transMatrixCalc(
	.param .u32 transMatrixCalc_param_0,
	.param .u64 .ptr .align 1 transMatrixCalc_param_1,
	.param .u64 .ptr .align 1 transMatrixCalc_param_2,
	.param .u64 .ptr .align 1 transMatrixCalc_param_3,
	.param .u64 .ptr .align 1 transMatrixCalc_param_4,
	.param .f64 transMatrixCalc_param_5,
	.param .f64 transMatrixCalc_param_6,
	.param .f64 transMatrixCalc_param_7,
	.param .u32 transMatrixCalc_param_8
)
{
	.reg .pred 	%p<11>;
	.reg .b32 	%r<75>;
	.reg .b32 	%f<3>;
	.reg .b64 	%rd<21>;
	.reg .b64 	%fd<52>;
	// demoted variable
	.shared .align 8 .b8 _ZZ15transMatrixCalcE2as[8192];
	// demoted variable
	.shared .align 8 .b8 _ZZ15transMatrixCalcE2bs[8192];
	// demoted variable
	.shared .align 8 .b8 _ZZ15transMatrixCalcE2es[256];
	ld.param.u32 	%r25, [transMatrixCalc_param_0];
	mov.u32 	%r1, %tid.x;
	mov.u32 	%r2, %tid.y;
	mov.u32 	%r27, %ctaid.x;
	mov.u32 	%r28, %ntid.x;
	mad.lo.s32 	%r3, %r27, %r28, %r1;
	mov.u32 	%r29, %ctaid.y;
	mov.u32 	%r30, %ntid.y;
	mad.lo.s32 	%r4, %r29, %r30, %r2;
	mul.lo.s32 	%r5, %r4, %r25;
	setp.lt.s32 	%p1, %r25, 1;
	mov.f64 	%fd50, 0d0000000000000000;
	@%p1 bra 	$L__BB0_9;
	ld.param.f64 	%fd46, [transMatrixCalc_param_7];
	ld.param.f64 	%fd45, [transMatrixCalc_param_6];
	ld.param.f64 	%fd44, [transMatrixCalc_param_5];
	ld.param.u64 	%rd19, [transMatrixCalc_param_3];
	ld.param.u64 	%rd18, [transMatrixCalc_param_2];
	add.s32 	%r32, %r25, 31;
	shr.u32 	%r6, %r32, 5;
	shl.b32 	%r33, %r2, 8;
	mov.u32 	%r34, _ZZ15transMatrixCalcE2as;
	add.s32 	%r7, %r34, %r33;
	mul.f64 	%fd17, %fd44, %fd45;
	mul.f64 	%fd1, %fd17, %fd46;
	cvta.to.global.u64 	%rd1, %rd18;
	cvta.to.global.u64 	%rd2, %rd19;
	mov.f64 	%fd50, 0d0000000000000000;
	mov.b32 	%r69, 0;
$L__BB0_2:
	ld.param.u64 	%rd17, [transMatrixCalc_param_1];
	shl.b32 	%r72, %r69, 5;
	add.s32 	%r35, %r72, %r1;
	add.s32 	%r36, %r35, %r5;
	cvta.to.global.u64 	%rd7, %rd17;
	mul.wide.u32 	%rd8, %r36, 8;
	add.s64 	%rd9, %rd7, %rd8;
	ld.global.f64 	%fd18, [%rd9];
	shl.b32 	%r37, %r1, 3;
	add.s32 	%r38, %r7, %r37;
	st.shared.f64 	[%r38], %fd18;
	add.s32 	%r39, %r72, %r2;
	mad.lo.s32 	%r40, %r39, %r25, %r3;
	mul.wide.s32 	%rd10, %r40, 8;
	add.s64 	%rd11, %rd1, %rd10;
	ld.global.f64 	%fd19, [%rd11];
	mov.u32 	%r42, _ZZ15transMatrixCalcE2bs;
	add.s32 	%r43, %r42, %r33;
	add.s32 	%r44, %r43, %r37;
	st.shared.f64 	[%r44], %fd19;
	mul.wide.u32 	%rd12, %r35, 8;
	add.s64 	%rd13, %rd2, %rd12;
	ld.global.f64 	%fd20, [%rd13];
	mov.u32 	%r70, _ZZ15transMatrixCalcE2es;
	add.s32 	%r46, %r70, %r37;
	st.shared.f64 	[%r46], %fd20;
	bar.sync 	0;
	setp.ge.s32 	%p2, %r72, %r25;
	@%p2 bra 	$L__BB0_8;
	add.s32 	%r74, %r42, %r37;
	mov.b32 	%r73, 1;
	mov.u32 	%r71, %r7;
$L__BB0_4:
	ld.shared.f64 	%fd21, [%r70];
	mul.f64 	%fd4, %fd1, %fd21;
	fma.rn.f64 	%fd22, %fd4, 0d3FF71547652B82FE, 0d4338000000000000;
	{
	.reg .b32 %temp; 
	mov.b64 	{%r16, %temp}, %fd22;
	}
	mov.f64 	%fd23, 0dC338000000000000;
	add.rn.f64 	%fd24, %fd22, %fd23;
	fma.rn.f64 	%fd25, %fd24, 0dBFE62E42FEFA39EF, %fd4;
	fma.rn.f64 	%fd26, %fd24, 0dBC7ABC9E3B39803F, %fd25;
	fma.rn.f64 	%fd27, %fd26, 0d3E5ADE1569CE2BDF, 0d3E928AF3FCA213EA;
	fma.rn.f64 	%fd28, %fd27, %fd26, 0d3EC71DEE62401315;
	fma.rn.f64 	%fd29, %fd28, %fd26, 0d3EFA01997C89EB71;
	fma.rn.f64 	%fd30, %fd29, %fd26, 0d3F2A01A014761F65;
	fma.rn.f64 	%fd31, %fd30, %fd26, 0d3F56C16C1852B7AF;
	fma.rn.f64 	%fd32, %fd31, %fd26, 0d3F81111111122322;
	fma.rn.f64 	%fd33, %fd32, %fd26, 0d3FA55555555502A1;
	fma.rn.f64 	%fd34, %fd33, %fd26, 0d3FC5555555555511;
	fma.rn.f64 	%fd35, %fd34, %fd26, 0d3FE000000000000B;
	fma.rn.f64 	%fd36, %fd35, %fd26, 0d3FF0000000000000;
	fma.rn.f64 	%fd37, %fd36, %fd26, 0d3FF0000000000000;
	{
	.reg .b32 %temp; 
	mov.b64 	{%r17, %temp}, %fd37;
	}
	{
	.reg .b32 %temp; 
	mov.b64 	{%temp, %r18}, %fd37;
	}
	shl.b32 	%r51, %r16, 20;
	add.s32 	%r52, %r51, %r18;
	mov.b64 	%fd49, {%r17, %r52};
	{
	.reg .b32 %temp; 
	mov.b64 	{%temp, %r53}, %fd4;
	}
	mov.b32 	%f2, %r53;
	abs.f32 	%f1, %f2;
	setp.lt.f32 	%p3, %f1, 0f4086232B;
	@%p3 bra 	$L__BB0_7;
	setp.lt.f64 	%p4, %fd4, 0d0000000000000000;
	add.f64 	%fd38, %fd4, 0d7FF0000000000000;
	selp.f64 	%fd49, 0d0000000000000000, %fd38, %p4;
	setp.geu.f32 	%p5, %f1, 0f40874800;
	@%p5 bra 	$L__BB0_7;
	shr.u32 	%r54, %r16, 31;
	add.s32 	%r55, %r16, %r54;
	shr.s32 	%r56, %r55, 1;
	shl.b32 	%r57, %r56, 20;
	add.s32 	%r58, %r18, %r57;
	mov.b64 	%fd39, {%r17, %r58};
	sub.s32 	%r59, %r16, %r56;
	shl.b32 	%r60, %r59, 20;
	add.s32 	%r61, %r60, 1072693248;
	mov.b32 	%r62, 0;
	mov.b64 	%fd40, {%r62, %r61};
	mul.f64 	%fd49, %fd40, %fd39;
$L__BB0_7:
	ld.shared.f64 	%fd41, [%r71];
	mul.f64 	%fd42, %fd49, %fd41;
	ld.shared.f64 	%fd43, [%r74];
	fma.rn.f64 	%fd50, %fd42, %fd43, %fd50;
	add.s32 	%r72, %r72, 1;
	setp.lt.s32 	%p6, %r72, %r25;
	add.s32 	%r63, %r73, -1;
	setp.lt.u32 	%p7, %r63, 31;
	and.pred  	%p8, %p6, %p7;
	add.s32 	%r74, %r74, 256;
	add.s32 	%r73, %r73, 1;
	add.s32 	%r71, %r71, 8;
	add.s32 	%r70, %r70, 8;
	@%p8 bra 	$L__BB0_4;
$L__BB0_8:
	bar.sync 	0;
	add.s32 	%r69, %r69, 1;
	setp.ne.s32 	%p9, %r69, %r6;
	@%p9 bra 	$L__BB0_2;
$L__BB0_9:
	max.s32 	%r64, %r3, %r4;
	setp.ge.s32 	%p10, %r64, %r25;
	@%p10 bra 	$L__BB0_11;
	ld.param.u32 	%r68, [transMatrixCalc_param_8];
	ld.param.u64 	%rd20, [transMatrixCalc_param_4];
	mul.lo.s32 	%r65, %r25, %r25;
	add.s32 	%r66, %r5, %r3;
	mad.lo.s32 	%r67, %r65, %r68, %r66;
	cvta.to.global.u64 	%rd14, %rd20;
	mul.wide.s32 	%rd15, %r67, 8;
	add.s64 	%rd16, %rd14, %rd15;
	st.global.f64 	[%rd16], %fd50;
$L__BB0_11:
	ret;

}


// ===== COMPILED SASS (sm_100) =====

	.target	sm_100

	.elftype	@"ET_EXEC"


//--------------------- .note.nv.tkinfo           --------------------------
	.section	.note.nv.tkinfo,"",@"SHT_NOTE"
	.sectionflags	@"SHF_NOTE_NV_TKINFO"
	.tkinfo
        /*0018*/ 	.word	0x00000002
        /*0030*/ 	.string	""
        /*0030*/ 	.string	"ptxas"
        /*0030*/ 	.string	"Cuda compilation tools, release 13.0, V13.0.88"
        /*0030*/ 	.string	"Build cuda_13.0.r13.0/compiler.36424714_0"
        /*0030*/ 	.string	"-arch sm_100 -m 64 "



//--------------------- .note.nv.cuinfo           --------------------------
	.section	.note.nv.cuinfo,"",@"SHT_NOTE"
	.sectionflags	@"SHF_NOTE_NV_CUINFO"
        /*0018*/ 	.short	0x0002
        /*001a*/ 	.short	0x0064
        /*001c*/ 	.short	0x0082
	.zero		2


//--------------------- .nv.info                  --------------------------
	.section	.nv.info,"",@"SHT_CUDA_INFO"
	.align	4


	//----- nvinfo : EIATTR_REGCOUNT
	.align		4
        /*0000*/ 	.byte	0x04, 0x2f
        /*0002*/ 	.short	(.L_1 - .L_0)
	.align		4
.L_0:
        /*0004*/ 	.word	index@(transMatrixCalc)
        /*0008*/ 	.word	0x0000001c


	//----- nvinfo : EIATTR_FRAME_SIZE
	.align		4
.L_1:
        /*000c*/ 	.byte	0x04, 0x11
        /*000e*/ 	.short	(.L_3 - .L_2)
	.align		4
.L_2:
        /*0010*/ 	.word	index@(transMatrixCalc)
        /*0014*/ 	.word	0x00000000


	//----- nvinfo : EIATTR_MIN_STACK_SIZE
	.align		4
.L_3:
        /*0018*/ 	.byte	0x04, 0x12
        /*001a*/ 	.short	(.L_5 - .L_4)
	.align		4
.L_4:
        /*001c*/ 	.word	index@(transMatrixCalc)
        /*0020*/ 	.word	0x00000000
.L_5:


//--------------------- .nv.compat                --------------------------
	.section	.nv.compat,"",@"SHT_CUDA_COMPAT_INFO"
	.align	4
        /*0000*/ 	.byte	0x02, 0x09, 0x00, 0x00, 0x02, 0x02, 0x01, 0x00, 0x02, 0x05, 0x05, 0x00, 0x03, 0x07, 0x01, 0x01
        /*0010*/ 	.byte	0x02, 0x03, 0x00, 0x00, 0x02, 0x06, 0x01, 0x00, 0x04, 0x0b, 0x08, 0x00, 0x01, 0x00, 0x00, 0x00
        /*0020*/ 	.byte	0x00, 0x00, 0x00, 0x00


//--------------------- .nv.info.transMatrixCalc  --------------------------
	.section	.nv.info.transMatrixCalc,"",@"SHT_CUDA_INFO"
	.sectionflags	@""
	.align	4


	//----- nvinfo : EIATTR_CUDA_API_VERSION
	.align		4
        /*0000*/ 	.byte	0x04, 0x37
        /*0002*/ 	.short	(.L_7 - .L_6)
.L_6:
        /*0004*/ 	.word	0x00000082


	//----- nvinfo : EIATTR_KPARAM_INFO
	.align		4
.L_7:
        /*0008*/ 	.byte	0x04, 0x17
        /*000a*/ 	.short	(.L_9 - .L_8)
.L_8:
        /*000c*/ 	.word	0x00000000
        /*0010*/ 	.short	0x0008
        /*0012*/ 	.short	0x0040
        /*0014*/ 	.byte	0x00, 0xf0, 0x11, 0x00


	//----- nvinfo : EIATTR_KPARAM_INFO
	.align		4
.L_9:
        /*0018*/ 	.byte	0x04, 0x17
        /*001a*/ 	.short	(.L_11 - .L_10)
.L_10:
        /*001c*/ 	.word	0x00000000
        /*0020*/ 	.short	0x0007
        /*0022*/ 	.short	0x0038
        /*0024*/ 	.byte	0x00, 0xf0, 0x21, 0x00


	//----- nvinfo : EIATTR_KPARAM_INFO
	.align		4
.L_11:
        /*0028*/ 	.byte	0x04, 0x17
        /*002a*/ 	.short	(.L_13 - .L_12)
.L_12:
        /*002c*/ 	.word	0x00000000
        /*0030*/ 	.short	0x0006
        /*0032*/ 	.short	0x0030
        /*0034*/ 	.byte	0x00, 0xf0, 0x21, 0x00


	//----- nvinfo : EIATTR_KPARAM_INFO
	.align		4
.L_13:
        /*0038*/ 	.byte	0x04, 0x17
        /*003a*/ 	.short	(.L_15 - .L_14)
.L_14:
        /*003c*/ 	.word	0x00000000
        /*0040*/ 	.short	0x0005
        /*0042*/ 	.short	0x0028
        /*0044*/ 	.byte	0x00, 0xf0, 0x21, 0x00


	//----- nvinfo : EIATTR_KPARAM_INFO
	.align		4
.L_15:
        /*0048*/ 	.byte	0x04, 0x17
        /*004a*/ 	.short	(.L_17 - .L_16)
.L_16:
        /*004c*/ 	.word	0x00000000
        /*0050*/ 	.short	0x0004
        /*0052*/ 	.short	0x0020
        /*0054*/ 	.byte	0x00, 0xf5, 0x21, 0x00


	//----- nvinfo : EIATTR_KPARAM_INFO
	.align		4
.L_17:
        /*0058*/ 	.byte	0x04, 0x17
        /*005a*/ 	.short	(.L_19 - .L_18)
.L_18:
        /*005c*/ 	.word	0x00000000
        /*0060*/ 	.short	0x0003
        /*0062*/ 	.short	0x0018
        /*0064*/ 	.byte	0x00, 0xf5, 0x21, 0x00


	//----- nvinfo : EIATTR_KPARAM_INFO
	.align		4
.L_19:
        /*0068*/ 	.byte	0x04, 0x17
        /*006a*/ 	.short	(.L_21 - .L_20)
.L_20:
        /*006c*/ 	.word	0x00000000
        /*0070*/ 	.short	0x0002
        /*0072*/ 	.short	0x0010
        /*0074*/ 	.byte	0x00, 0xf5, 0x21, 0x00


	//----- nvinfo : EIATTR_KPARAM_INFO
	.align		4
.L_21:
        /*0078*/ 	.byte	0x04, 0x17
        /*007a*/ 	.short	(.L_23 - .L_22)
.L_22:
        /*007c*/ 	.word	0x00000000
        /*0080*/ 	.short	0x0001
        /*0082*/ 	.short	0x0008
        /*0084*/ 	.byte	0x00, 0xf5, 0x21, 0x00


	//----- nvinfo : EIATTR_KPARAM_INFO
	.align		4
.L_23:
        /*0088*/ 	.byte	0x04, 0x17
        /*008a*/ 	.short	(.L_25 - .L_24)
.L_24:
        /*008c*/ 	.word	0x00000000
        /*0090*/ 	.short	0x0000
        /*0092*/ 	.short	0x0000
        /*0094*/ 	.byte	0x00, 0xf0, 0x11, 0x00


	//----- nvinfo : EIATTR_SPARSE_MMA_MASK
	.align		4
.L_25:
        /*0098*/ 	.byte	0x03, 0x50
        /*009a*/ 	.short	0x0000


	//----- nvinfo : EIATTR_MAXREG_COUNT
	.align		4
        /*009c*/ 	.byte	0x03, 0x1b
        /*009e*/ 	.short	0x00ff


	//----- nvinfo : EIATTR_NUM_BARRIERS
	.align		4
        /*00a0*/ 	.byte	0x02, 0x4c
        /*00a2*/ 	.byte	0x01
	.zero		1


	//----- nvinfo : EIATTR_MERCURY_ISA_VERSION
	.align		4
        /*00a4*/ 	.byte	0x03, 0x5f
        /*00a6*/ 	.short	0x0101


	//----- nvinfo : EIATTR_VRC_CTA_INIT_COUNT
	.align		4
        /*00a8*/ 	.byte	0x02, 0x4a
	.zero		1
	.zero		1


	//----- nvinfo : EIATTR_EXIT_INSTR_OFFSETS
	.align		4
        /*00ac*/ 	.byte	0x04, 0x1c
        /*00ae*/ 	.short	(.L_27 - .L_26)


	//   ....[0]....
.L_26:
        /*00b0*/ 	.word	0x000008e0


	//   ....[1]....
        /*00b4*/ 	.word	0x00000960


	//----- nvinfo : EIATTR_CBANK_PARAM_SIZE
	.align		4
.L_27:
        /*00b8*/ 	.byte	0x03, 0x19
        /*00ba*/ 	.short	0x0044


	//----- nvinfo : EIATTR_PARAM_CBANK
	.align		4
        /*00bc*/ 	.byte	0x04, 0x0a
        /*00be*/ 	.short	(.L_29 - .L_28)
	.align		4
.L_28:
        /*00c0*/ 	.word	index@(.nv.constant0.transMatrixCalc)
        /*00c4*/ 	.short	0x0380
        /*00c6*/ 	.short	0x0044


	//----- nvinfo : EIATTR_SW_WAR
	.align		4
.L_29:
        /*00c8*/ 	.byte	0x04, 0x36
        /*00ca*/ 	.short	(.L_31 - .L_30)
.L_30:
        /*00cc*/ 	.word	0x00000008
.L_31:


//--------------------- .nv.callgraph             --------------------------
	.section	.nv.callgraph,"",@"SHT_CUDA_CALLGRAPH"
	.align	4
	.sectionentsize	8
	.align		4
        /*0000*/ 	.word	0x00000000
	.align		4
        /*0004*/ 	.word	0xffffffff
	.align		4
        /*0008*/ 	.word	0x00000000
	.align		4
        /*000c*/ 	.word	0xfffffffe
	.align		4
        /*0010*/ 	.word	0x00000000
	.align		4
        /*0014*/ 	.word	0xfffffffd
	.align		4
        /*0018*/ 	.word	0x00000000
	.align		4
        /*001c*/ 	.word	0xfffffffc


//--------------------- .text.transMatrixCalc     --------------------------
	.section	.text.transMatrixCalc,"ax",@progbits
	.align	128
        .global         transMatrixCalc
        .type           transMatrixCalc,@function
        .size           transMatrixCalc,(.L_x_6 - transMatrixCalc)
        .other          transMatrixCalc,@"STO_CUDA_ENTRY STV_DEFAULT"
transMatrixCalc:
.text.transMatrixCalc:
[----:B------:R-:W-:Y:S01]  /*0000*/  LDC R1, c[0x0][0x37c] ;  /* 0x0000df00ff017b82 */ /* 0x000fe20000000800 */
[----:B------:R-:W0:Y:S01]  /*0010*/  S2R R0, SR_TID.X ;  /* 0x0000000000007919 */ /* 0x000e220000002100 */
[----:B------:R-:W1:Y:S06]  /*0020*/  LDCU UR8, c[0x0][0x380] ;  /* 0x00007000ff0877ac */ /* 0x000e6c0008000800 */
[----:B------:R-:W0:Y:S01]  /*0030*/  LDC R3, c[0x0][0x360] ;  /* 0x0000d800ff037b82 */ /* 0x000e220000000800 */
[----:B------:R-:W-:Y:S01]  /*0040*/  CS2R R8, SRZ ;  /* 0x0000000000087805 */ /* 0x000fe2000001ff00 */
[----:B------:R-:W2:Y:S01]  /*0050*/  S2R R2, SR_TID.Y ;  /* 0x0000000000027919 */ /* 0x000ea20000002200 */
[----:B------:R-:W3:Y:S05]  /*0060*/  LDCU.64 UR12, c[0x0][0x358] ;  /* 0x00006b00ff0c77ac */ /* 0x000eea0008000a00 */
[----:B------:R-:W0:Y:S08]  /*0070*/  S2UR UR4, SR_CTAID.X ;  /* 0x00000000000479c3 */ /* 0x000e300000002500 */
[----:B------:R-:W2:Y:S01]  /*0080*/  S2UR UR5, SR_CTAID.Y ;  /* 0x00000000000579c3 */ /* 0x000ea20000002600 */
[----:B-1----:R-:W-:-:S07]  /*0090*/  UISETP.GE.AND UP0, UPT, UR8, 0x1, UPT ;  /* 0x000000010800788c */ /* 0x002fce000bf06270 */
[----:B------:R-:W2:Y:S01]  /*00a0*/  LDC R5, c[0x0][0x364] ;  /* 0x0000d900ff057b82 */ /* 0x000ea20000000800 */
[----:B0-----:R-:W-:Y:S02]  /*00b0*/  IMAD R3, R3, UR4, R0 ;  /* 0x0000000403037c24 */ /* 0x001fe4000f8e0200 */
[----:B--2---:R-:W-:Y:S01]  /*00c0*/  IMAD R4, R5, UR5, R2 ;  /* 0x0000000505047c24 */ /* 0x004fe2000f8e0202 */
[----:B---3--:R-:W-:Y:S06]  /*00d0*/  BRA.U !UP0, `(.L_x_0) ;  /* 0x0000000508f87547 */ /* 0x008fec000b800000 */
[----:B------:R-:W0:Y:S01]  /*00e0*/  LDC.64 R10, c[0x0][0x3b0] ;  /* 0x0000ec00ff0a7b82 */ /* 0x000e220000000a00 */
[----:B------:R-:W0:Y:S01]  /*00f0*/  LDCU.64 UR4, c[0x0][0x3a8] ;  /* 0x00007500ff0477ac */ /* 0x000e220008000a00 */
[----:B------:R-:W-:-:S06]  /*0100*/  CS2R R8, SRZ ;  /* 0x0000000000087805 */ /* 0x000fcc000001ff00 */
[----:B------:R-:W1:Y:S08]  /*0110*/  S2UR UR6, SR_CgaCtaId ;  /* 0x00000000000679c3 */ /* 0x000e700000008800 */
[----:B------:R-:W2:Y:S01]  /*0120*/  LDC.64 R6, c[0x0][0x3b8] ;  /* 0x0000ee00ff067b82 */ /* 0x000ea20000000a00 */
[----:B0-----:R-:W-:Y:S01]  /*0130*/  DMUL R10, R10, UR4 ;  /* 0x000000040a0a7c28 */ /* 0x001fe20008000000 */
[----:B------:R-:W-:Y:S01]  /*0140*/  UMOV UR5, 0x400 ;  /* 0x0000040000057882 */ /* 0x000fe20000000000 */
[----:B------:R-:W-:-:S02]  /*0150*/  UIADD3 UR4, UPT, UPT, UR8, 0x1f, URZ ;  /* 0x0000001f08047890 */ /* 0x000fc4000fffe0ff */
[----:B-1----:R-:W-:Y:S02]  /*0160*/  ULEA UR6, UR6, UR5, 0x18 ;  /* 0x0000000506067291 */ /* 0x002fe4000f8ec0ff */
[----:B------:R-:W-:-:S03]  /*0170*/  USHF.R.U32.HI UR5, URZ, 0x5, UR4 ;  /* 0x00000005ff057899 */ /* 0x000fc60008011604 */
[----:B------:R-:W-:Y:S01]  /*0180*/  UMOV UR4, URZ ;  /* 0x000000ff00047c82 */ /* 0x000fe20008000000 */
[----:B------:R-:W-:Y:S01]  /*0190*/  LEA R5, R2, UR6, 0x8 ;  /* 0x0000000602057c11 */ /* 0x000fe2000f8e40ff */
[----:B--2---:R-:W-:-:S11]  /*01a0*/  DMUL R10, R10, R6 ;  /* 0x000000060a0a7228 */ /* 0x004fd60000000000 */
.L_x_4:
[----:B0-----:R-:W0:Y:S01]  /*01b0*/  LDC.64 R14, c[0x0][0x388] ;  /* 0x0000e200ff0e7b82 */ /* 0x001e220000000a00 */
[----:B------:R-:W1:Y:S01]  /*01c0*/  LDCU UR8, c[0x0][0x380] ;  /* 0x00007000ff0877ac */ /* 0x000e620008000800 */
[----:B------:R-:W-:-:S06]  /*01d0*/  USHF.L.U32 UR10, UR4, 0x5, URZ ;  /* 0x00000005040a7899 */ /* 0x000fcc00080006ff */
[----:B------:R-:W2:Y:S01]  /*01e0*/  LDC.64 R12, c[0x0][0x390] ;  /* 0x0000e400ff0c7b82 */ /* 0x000ea20000000a00 */
[----:B------:R-:W-:Y:S02]  /*01f0*/  VIADD R17, R0, UR10 ;  /* 0x0000000a00117c36 */ /* 0x000fe40008000000 */
[----:B------:R-:W-:-:S05]  /*0200*/  VIADD R16, R2, UR10 ;  /* 0x0000000a02107c36 */ /* 0x000fca0008000000 */
[----:B------:R-:W3:Y:S01]  /*0210*/  LDC.64 R6, c[0x0][0x398] ;  /* 0x0000e600ff067b82 */ /* 0x000ee20000000a00 */
[----:B-1----:R-:W-:Y:S02]  /*0220*/  IMAD R19, R4, UR8, R17 ;  /* 0x0000000804137c24 */ /* 0x002fe4000f8e0211 */
[----:B------:R-:W-:Y:S02]  /*0230*/  IMAD R21, R16, UR8, R3 ;  /* 0x0000000810157c24 */ /* 0x000fe4000f8e0203 */
[----:B0-----:R-:W-:-:S04]  /*0240*/  IMAD.WIDE.U32 R14, R19, 0x8, R14 ;  /* 0x00000008130e7825 */ /* 0x001fc800078e000e */
[----:B--2---:R-:W-:-:S06]  /*0250*/  IMAD.WIDE R12, R21, 0x8, R12 ;  /* 0x00000008150c7825 */ /* 0x004fcc00078e020c */
[----:B------:R-:W2:Y:S01]  /*0260*/  LDG.E.64 R12, desc[UR12][R12.64] ;  /* 0x0000000c0c0c7981 */ /* 0x000ea2000c1e1b00 */
[----:B---3--:R-:W-:-:S03]  /*0270*/  IMAD.WIDE.U32 R16, R17, 0x8, R6 ;  /* 0x0000000811107825 */ /* 0x008fc600078e0006 */
[----:B------:R0:W3:Y:S04]  /*0280*/  LDG.E.64 R6, desc[UR12][R14.64] ;  /* 0x0000000c0e067981 */ /* 0x0000e8000c1e1b00 */
[----:B------:R-:W4:Y:S01]  /*0290*/  LDG.E.64 R16, desc[UR12][R16.64] ;  /* 0x0000000c10107981 */ /* 0x000f22000c1e1b00 */
[----:B------:R-:W1:Y:S01]  /*02a0*/  S2UR UR9, SR_CgaCtaId ;  /* 0x00000000000979c3 */ /* 0x000e620000008800 */
[----:B------:R-:W-:Y:S02]  /*02b0*/  UMOV UR7, 0x400 ;  /* 0x0000040000077882 */ /* 0x000fe40000000000 */
[----:B------:R-:W-:Y:S02]  /*02c0*/  UIADD3 UR6, UPT, UPT, UR7, 0x2000, URZ ;  /* 0x0000200007067890 */ /* 0x000fe4000fffe0ff */
[----:B------:R-:W-:Y:S01]  /*02d0*/  UIADD3 UR7, UPT, UPT, UR7, 0x4000, URZ ;  /* 0x0000400007077890 */ /* 0x000fe2000fffe0ff */
[----:B------:R-:W-:Y:S01]  /*02e0*/  LEA R19, R0, R5, 0x3 ;  /* 0x0000000500137211 */ /* 0x000fe200078e18ff */
[----:B-1----:R-:W-:-:S02]  /*02f0*/  ULEA UR6, UR9, UR6, 0x18 ;  /* 0x0000000609067291 */ /* 0x002fc4000f8ec0ff */
[----:B------:R-:W-:-:S04]  /*0300*/  ULEA UR7, UR9, UR7, 0x18 ;  /* 0x0000000709077291 */ /* 0x000fc8000f8ec0ff */
[----:B------:R-:W-:Y:S02]  /*0310*/  LEA R21, R2, UR6, 0x8 ;  /* 0x0000000602157c11 */ /* 0x000fe4000f8e40ff */
[----:B0-----:R-:W-:-:S03]  /*0320*/  LEA R15, R0, UR7, 0x3 ;  /* 0x00000007000f7c11 */ /* 0x001fc6000f8e18ff */
[----:B------:R-:W-:Y:S01]  /*0330*/  IMAD R21, R0, 0x8, R21 ;  /* 0x0000000800157824 */ /* 0x000fe200078e0215 */
[----:B------:R-:W-:Y:S02]  /*0340*/  UISETP.GE.AND UP0, UPT, UR10, UR8, UPT ;  /* 0x000000080a00728c */ /* 0x000fe4000bf06270 */
[----:B------:R-:W-:-:S04]  /*0350*/  UIADD3 UR4, UPT, UPT, UR4, 0x1, URZ ;  /* 0x0000000104047890 */ /* 0x000fc8000fffe0ff */
[----:B------:R-:W-:Y:S01]  /*0360*/  UISETP.NE.AND UP1, UPT, UR4, UR5, UPT ;  /* 0x000000050400728c */ /* 0x000fe2000bf25270 */
[----:B---3--:R0:W-:Y:S04]  /*0370*/  STS.64 [R19], R6 ;  /* 0x0000000613007388 */ /* 0x0081e80000000a00 */
[----:B--2---:R0:W-:Y:S04]  /*0380*/  STS.64 [R21], R12 ;  /* 0x0000000c15007388 */ /* 0x0041e80000000a00 */
[----:B----4-:R0:W-:Y:S01]  /*0390*/  STS.64 [R15], R16 ;  /* 0x000000100f007388 */ /* 0x0101e20000000a00 */
[----:B------:R-:W-:Y:S06]  /*03a0*/  BAR.SYNC.DEFER_BLOCKING 0x0 ;  /* 0x0000000000007b1d */ /* 0x000fec0000010000 */
[----:B------:R-:W-:Y:S05]  /*03b0*/  BRA.U UP0, `(.L_x_1) ;  /* 0x0000000500387547 */ /* 0x000fea000b800000 */
[----:B------:R-:W-:Y:S02]  /*03c0*/  HFMA2 R24, -RZ, RZ, 0, 5.9604644775390625e-08 ;  /* 0x00000001ff187431 */ /* 0x000fe400000001ff */
[----:B0-----:R-:W-:Y:S01]  /*03d0*/  IMAD.U32 R6, RZ, RZ, UR10 ;  /* 0x0000000aff067e24 */ /* 0x001fe2000f8e00ff */
[----:B------:R-:W-:Y:S01]  /*03e0*/  LEA R7, R0, UR6, 0x3 ;  /* 0x0000000600077c11 */ /* 0x000fe2000f8e18ff */
[----:B------:R-:W-:Y:S01]  /*03f0*/  IMAD.MOV.U32 R25, RZ, RZ, R5 ;  /* 0x000000ffff197224 */ /* 0x000fe200078e0005 */
[----:B------:R-:W0:Y:S06]  /*0400*/  LDCU UR8, c[0x0][0x380] ;  /* 0x00007000ff0877ac */ /* 0x000e2c0008000800 */
.L_x_3:
[----:B------:R-:W1:Y:S01]  /*0410*/  LDS.64 R20, [UR7] ;  /* 0x00000007ff147984 */ /* 0x000e620008000a00 */
[----:B------:R-:W-:Y:S01]  /*0420*/  IMAD.MOV.U32 R12, RZ, RZ, 0x652b82fe ;  /* 0x652b82feff0c7424 */ /* 0x000fe200078e00ff */
[----:B------:R-:W-:Y:S01]  /*0430*/  MOV R13, 0x3ff71547 ;  /* 0x3ff71547000d7802 */ /* 0x000fe20000000f00 */
[----:B------:R-:W-:Y:S01]  /*0440*/  UMOV UR10, 0xfefa39ef ;  /* 0xfefa39ef000a7882 */ /* 0x000fe20000000000 */
[----:B------:R-:W-:Y:S01]  /*0450*/  UMOV UR11, 0x3fe62e42 ;  /* 0x3fe62e42000b7882 */ /* 0x000fe20000000000 */
[----:B------:R2:W3:Y:S01]  /*0460*/  LDS.64 R16, [R7] ;  /* 0x0000000007107984 */ /* 0x0004e20000000a00 */
[----:B-1----:R-:W-:-:S08]  /*0470*/  DMUL R20, R10, R20 ;  /* 0x000000140a147228 */ /* 0x002fd00000000000 */
[----:B------:R-:W-:Y:S02]  /*0480*/  DFMA R12, R20, R12, 6.75539944105574400000e+15 ;  /* 0x43380000140c742b */ /* 0x000fe4000000000c */
[----:B------:R-:W-:-:S06]  /*0490*/  FSETP.GEU.AND P0, PT, |R21|, 4.1917929649353027344, PT ;  /* 0x4086232b1500780b */ /* 0x000fcc0003f0e200 */
[----:B------:R-:W-:-:S08]  /*04a0*/  DADD R14, R12, -6.75539944105574400000e+15 ;  /* 0xc33800000c0e7429 */ /* 0x000fd00000000000 */
[----:B------:R-:W-:Y:S01]  /*04b0*/  DFMA R22, R14, -UR10, R20 ;  /* 0x8000000a0e167c2b */ /* 0x000fe20008000014 */
[----:B------:R-:W-:Y:S01]  /*04c0*/  UMOV UR10, 0x3b39803f ;  /* 0x3b39803f000a7882 */ /* 0x000fe20000000000 */
[----:B------:R-:W-:-:S06]  /*04d0*/  UMOV UR11, 0x3c7abc9e ;  /* 0x3c7abc9e000b7882 */ /* 0x000fcc0000000000 */
[----:B------:R-:W-:Y:S01]  /*04e0*/  DFMA R22, R14, -UR10, R22 ;  /* 0x8000000a0e167c2b */ /* 0x000fe20008000016 */
[----:B------:R-:W-:Y:S01]  /*04f0*/  UMOV UR10, 0x69ce2bdf ;  /* 0x69ce2bdf000a7882 */ /* 0x000fe20000000000 */
[----:B------:R-:W-:Y:S01]  /*0500*/  IMAD.MOV.U32 R14, RZ, RZ, -0x35dec16 ;  /* 0xfca213eaff0e7424 */ /* 0x000fe200078e00ff */
[----:B------:R-:W-:Y:S01]  /*0510*/  UMOV UR11, 0x3e5ade15 ;  /* 0x3e5ade15000b7882 */ /* 0x000fe20000000000 */
[----:B------:R-:W-:-:S06]  /*0520*/  IMAD.MOV.U32 R15, RZ, RZ, 0x3e928af3 ;  /* 0x3e928af3ff0f7424 */ /* 0x000fcc00078e00ff */
[----:B------:R-:W-:Y:S01]  /*0530*/  DFMA R14, R22, UR10, R14 ;  /* 0x0000000a160e7c2b */ /* 0x000fe2000800000e */
[----:B------:R-:W-:Y:S01]  /*0540*/  UMOV UR10, 0x62401315 ;  /* 0x62401315000a7882 */ /* 0x000fe20000000000 */
[----:B------:R-:W-:-:S06]  /*0550*/  UMOV UR11, 0x3ec71dee ;  /* 0x3ec71dee000b7882 */ /* 0x000fcc0000000000 */
[C---:B------:R-:W-:Y:S01]  /*0560*/  DFMA R18, R22.reuse, R14, UR10 ;  /* 0x0000000a16127e2b */ /* 0x040fe2000800000e */
[----:B------:R-:W-:Y:S01]  /*0570*/  UMOV UR10, 0x7c89eb71 ;  /* 0x7c89eb71000a7882 */ /* 0x000fe20000000000 */
[----:B------:R-:W-:Y:S01]  /*0580*/  UMOV UR11, 0x3efa0199 ;  /* 0x3efa0199000b7882 */ /* 0x000fe20000000000 */
[----:B------:R2:W1:Y:S05]  /*0590*/  LDS.64 R14, [R25] ;  /* 0x00000000190e7984 */ /* 0x00046a0000000a00 */
[----:B------:R-:W-:Y:S01]  /*05a0*/  DFMA R18, R22, R18, UR10 ;  /* 0x0000000a16127e2b */ /* 0x000fe20008000012 */
[----:B------:R-:W-:Y:S01]  /*05b0*/  UMOV UR10, 0x14761f65 ;  /* 0x14761f65000a7882 */ /* 0x000fe20000000000 */
[----:B------:R-:W-:-:S06]  /*05c0*/  UMOV UR11, 0x3f2a01a0 ;  /* 0x3f2a01a0000b7882 */ /* 0x000fcc0000000000 */
        /* <DEDUP_REMOVED lines=15> */
[----:B------:R-:W-:-:S08]  /*06c0*/  DFMA R18, R22, R18, UR10 ;  /* 0x0000000a16127e2b */ /* 0x000fd00008000012 */
[----:B------:R-:W-:-:S08]  /*06d0*/  DFMA R18, R22, R18, 1 ;  /* 0x3ff000001612742b */ /* 0x000fd00000000012 */
[----:B------:R-:W-:-:S10]  /*06e0*/  DFMA R18, R22, R18, 1 ;  /* 0x3ff000001612742b */ /* 0x000fd40000000012 */
[----:B------:R-:W-:Y:S01]  /*06f0*/  LEA R23, R12, R19, 0x14 ;  /* 0x000000130c177211 */ /* 0x000fe200078ea0ff */
[----:B------:R-:W-:Y:S01]  /*0700*/  IMAD.MOV.U32 R22, RZ, RZ, R18 ;  /* 0x000000ffff167224 */ /* 0x000fe200078e0012 */
[----:B-123--:R-:W-:Y:S06]  /*0710*/  @!P0 BRA `(.L_x_2) ;  /* 0x0000000000348947 */ /* 0x00efec0003800000 */
[----:B------:R-:W-:Y:S01]  /*0720*/  FSETP.GEU.AND P1, PT, |R21|, 4.2275390625, PT ;  /* 0x408748001500780b */ /* 0x000fe20003f2e200 */
[C---:B------:R-:W-:Y:S02]  /*0730*/  DADD R22, R20.reuse, +INF ;  /* 0x7ff0000014167429 */ /* 0x040fe40000000000 */
[----:B------:R-:W-:-:S08]  /*0740*/  DSETP.GEU.AND P0, PT, R20, RZ, PT ;  /* 0x000000ff1400722a */ /* 0x000fd00003f0e000 */
[----:B------:R-:W-:Y:S02]  /*0750*/  FSEL R22, R22, RZ, P0 ;  /* 0x000000ff16167208 */ /* 0x000fe40000000000 */
[----:B------:R-:W-:Y:S01]  /*0760*/  FSEL R23, R23, RZ, P0 ;  /* 0x000000ff17177208 */ /* 0x000fe20000000000 */
[----:B------:R-:W-:Y:S06]  /*0770*/  @P1 BRA `(.L_x_2) ;  /* 0x00000000001c1947 */ /* 0x000fec0003800000 */
[----:B------:R-:W-:Y:S01]  /*0780*/  LEA.HI R13, R12, R12, RZ, 0x1 ;  /* 0x0000000c0c0d7211 */ /* 0x000fe200078f08ff */
[----:B------:R-:W-:-:S03]  /*0790*/  IMAD.MOV.U32 R22, RZ, RZ, RZ ;  /* 0x000000ffff167224 */ /* 0x000fc600078e00ff */
[----:B------:R-:W-:-:S04]  /*07a0*/  SHF.R.S32.HI R13, RZ, 0x1, R13 ;  /* 0x00000001ff0d7819 */ /* 0x000fc8000001140d */
[----:B------:R-:W-:Y:S01]  /*07b0*/  LEA R19, R13, R19, 0x14 ;  /* 0x000000130d137211 */ /* 0x000fe200078ea0ff */
[----:B------:R-:W-:-:S05]  /*07c0*/  IMAD.IADD R12, R12, 0x1, -R13 ;  /* 0x000000010c0c7824 */ /* 0x000fca00078e0a0d */
[----:B------:R-:W-:-:S06]  /*07d0*/  LEA R23, R12, 0x3ff00000, 0x14 ;  /* 0x3ff000000c177811 */ /* 0x000fcc00078ea0ff */
[----:B------:R-:W-:-:S11]  /*07e0*/  DMUL R22, R18, R22 ;  /* 0x0000001612167228 */ /* 0x000fd60000000000 */
.L_x_2:
[----:B------:R-:W-:Y:S01]  /*07f0*/  VIADD R6, R6, 0x1 ;  /* 0x0000000106067836 */ /* 0x000fe20000000000 */
[C---:B------:R-:W-:Y:S01]  /*0800*/  IADD3 R12, PT, PT, R24.reuse, -0x1, RZ ;  /* 0xffffffff180c7810 */ /* 0x040fe20007ffe0ff */
[----:B------:R-:W-:Y:S01]  /*0810*/  DMUL R14, R14, R22 ;  /* 0x000000160e0e7228 */ /* 0x000fe20000000000 */
[----:B------:R-:W-:Y:S01]  /*0820*/  UIADD3 UR7, UPT, UPT, UR7, 0x8, URZ ;  /* 0x0000000807077890 */ /* 0x000fe2000fffe0ff */
[----:B------:R-:W-:Y:S01]  /*0830*/  IADD3 R24, PT, PT, R24, 0x1, RZ ;  /* 0x0000000118187810 */ /* 0x000fe20007ffe0ff */
[----:B------:R-:W-:Y:S01]  /*0840*/  VIADD R25, R25, 0x8 ;  /* 0x0000000819197836 */ /* 0x000fe20000000000 */
[----:B------:R-:W-:Y:S02]  /*0850*/  ISETP.LT.U32.AND P1, PT, R12, 0x1f, PT ;  /* 0x0000001f0c00780c */ /* 0x000fe40003f21070 */
[----:B0-----:R-:W-:Y:S02]  /*0860*/  ISETP.GE.AND P0, PT, R6, UR8, PT ;  /* 0x0000000806007c0c */ /* 0x001fe4000bf06270 */
[----:B------:R-:W-:Y:S01]  /*0870*/  DFMA R8, R14, R16, R8 ;  /* 0x000000100e08722b */ /* 0x000fe20000000008 */
[----:B------:R-:W-:-:S10]  /*0880*/  IADD3 R7, PT, PT, R7, 0x100, RZ ;  /* 0x0000010007077810 */ /* 0x000fd40007ffe0ff */
[----:B------:R-:W-:Y:S05]  /*0890*/  @!P0 BRA P1, `(.L_x_3) ;  /* 0xfffffff800dc8947 */ /* 0x000fea000083ffff */
.L_x_1:
[----:B------:R-:W-:Y:S06]  /*08a0*/  BAR.SYNC.DEFER_BLOCKING 0x0 ;  /* 0x0000000000007b1d */ /* 0x000fec0000010000 */
[----:B------:R-:W-:Y:S05]  /*08b0*/  BRA.U UP1, `(.L_x_4) ;  /* 0xfffffff9013c7547 */ /* 0x000fea000b83ffff */
.L_x_0:
[----:B------:R-:W-:-:S04]  /*08c0*/  VIMNMX R0, PT, PT, R3, R4, !PT ;  /* 0x0000000403007248 */ /* 0x000fc80007fe0100 */
[----:B------:R-:W-:-:S13]  /*08d0*/  ISETP.GE.AND P0, PT, R0, UR8, PT ;  /* 0x0000000800007c0c */ /* 0x000fda000bf06270 */
[----:B------:R-:W-:Y:S05]  /*08e0*/  @P0 EXIT ;  /* 0x000000000000094d */ /* 0x000fea0003800000 */
[----:B------:R-:W1:Y:S01]  /*08f0*/  LDC R0, c[0x0][0x3c0] ;  /* 0x0000f000ff007b82 */ /* 0x000e620000000800 */
[----:B------:R-:W-:Y:S02]  /*0900*/  UIMAD UR4, UR8, UR8, URZ ;  /* 0x00000008080472a4 */ /* 0x000fe4000f8e02ff */
[----:B------:R-:W-:-:S05]  /*0910*/  IMAD R3, R4, UR8, R3 ;  /* 0x0000000804037c24 */ /* 0x000fca000f8e0203 */
[----:B0-----:R-:W0:Y:S01]  /*0920*/  LDC.64 R6, c[0x0][0x3a0] ;  /* 0x0000e800ff067b82 */ /* 0x001e220000000a00 */
[----:B-1----:R-:W-:-:S04]  /*0930*/  IMAD R3, R0, UR4, R3 ;  /* 0x0000000400037c24 */ /* 0x002fc8000f8e0203 */
[----:B0-----:R-:W-:-:S05]  /*0940*/  IMAD.WIDE R2, R3, 0x8, R6 ;  /* 0x0000000803027825 */ /* 0x001fca00078e0206 */
[----:B------:R-:W-:Y:S01]  /*0950*/  STG.E.64 desc[UR12][R2.64], R8 ;  /* 0x0000000802007986 */ /* 0x000fe2000c101b0c */
[----:B------:R-:W-:Y:S05]  /*0960*/  EXIT ;  /* 0x000000000000794d */ /* 0x000fea0003800000 */
.L_x_5:
[----:B------:R-:W-:-:S00]  /*0970*/  BRA `(.L_x_5) ;  /* 0xfffffffc00fc7947 */ /* 0x000fc0000383ffff */
[----:B------:R-:W-:-:S00]  /*0980*/  NOP ;  /* 0x0000000000007918 */ /* 0x000fc00000000000 */
[----:B------:R-:W-:-:S00]  /*0990*/  NOP ;  /* 0x0000000000007918 */ /* 0x000fc00000000000 */
[----:B------:R-:W-:-:S00]  /*09a0*/  NOP ;  /* 0x0000000000007918 */ /* 0x000fc00000000000 */
[----:B------:R-:W-:-:S00]  /*09b0*/  NOP ;  /* 0x0000000000007918 */ /* 0x000fc00000000000 */
[----:B------:R-:W-:-:S00]  /*09c0*/  NOP ;  /* 0x0000000000007918 */ /* 0x000fc00000000000 */
[----:B------:R-:W-:-:S00]  /*09d0*/  NOP ;  /* 0x0000000000007918 */ /* 0x000fc00000000000 */
[----:B------:R-:W-:-:S00]  /*09e0*/  NOP ;  /* 0x0000000000007918 */ /* 0x000fc00000000000 */
[----:B------:R-:W-:-:S00]  /*09f0*/  NOP ;  /* 0x0000000000007918 */ /* 0x000fc00000000000 */
.L_x_6:


//--------------------- .nv.shared.transMatrixCalc --------------------------
	.section	.nv.shared.transMatrixCalc,"aw",@nobits
	.sectionflags	@""
	.align	8
.nv.shared.transMatrixCalc:
	.zero		17664


//--------------------- .nv.shared.reserved.0     --------------------------
	.section	.nv.shared.reserved.0,"aw",@nobits
	.weak		__nv_reservedSMEM_offset_0_alias
	.size		__nv_reservedSMEM_offset_0_alias, 0, 64
	.other		__nv_reservedSMEM_offset_0_alias,@"STO_CUDA_RESERVED_SHARED STV_DEFAULT"
__nv_reservedSMEM_offset_0_alias:
	.zero		0
	.zero		64


//--------------------- .nv.constant0.transMatrixCalc --------------------------
	.section	.nv.constant0.transMatrixCalc,"a",@progbits
	.sectionflags	@""
	.align	4
.nv.constant0.transMatrixCalc:
	.zero		964


//--------------------- SYMBOLS --------------------------

	.type		.nv.reservedSmem.offset0,@object
	.size		.nv.reservedSmem.offset0,0x4
	.type		.nv.reservedSmem.cap,@object
	.size		.nv.reservedSmem.cap,0x4
